	.headerflags	@"EF_CUDA_TEXMODE_UNIFIED EF_CUDA_64BIT_ADDRESS EF_CUDA_ACCELERATORS EF_CUDA_SM90 EF_CUDA_VIRTUAL_SM(EF_CUDA_SM90)"
	.elftype	@"ET_EXEC"


//--------------------- .nv.info                  --------------------------
	.section	.nv.info,"",@"SHT_CUDA_INFO"
	.align	4


	//----- nvinfo : EIATTR_REGCOUNT
	.align		4
        /*0000*/ 	.byte	0x04, 0x2f
        /*0002*/ 	.short	(.L_3 - .L_2)
	.align		4
.L_2:
        /*0004*/ 	.word	index@(triton_poi_fused__native_batch_norm_legit_no_training_relu_30)
        /*0008*/ 	.word	0x00000022


	//----- nvinfo : EIATTR_MIN_STACK_SIZE
	.align		4
.L_3:
        /*000c*/ 	.byte	0x04, 0x12
        /*000e*/ 	.short	(.L_5 - .L_4)
	.align		4
.L_4:
        /*0010*/ 	.word	index@(triton_poi_fused__native_batch_norm_legit_no_training_relu_30)
        /*0014*/ 	.word	0x00000000


	//----- nvinfo : EIATTR_FRAME_SIZE
	.align		4
.L_5:
        /*0018*/ 	.byte	0x04, 0x11
        /*001a*/ 	.short	(.L_7 - .L_6)
	.align		4
.L_6:
        /*001c*/ 	.word	index@(triton_poi_fused__native_batch_norm_legit_no_training_relu_30)
        /*0020*/ 	.word	0x00000000


	//----- nvinfo : EIATTR_MIN_STACK_SIZE
	.align		4
.L_7:
        /*0024*/ 	.byte	0x04, 0x12
        /*0026*/ 	.short	(.L_9 - .L_8)
	.align		4
.L_8:
        /*0028*/ 	.word	index@(triton_poi_fused__native_batch_norm_legit_no_training_relu_30)
        /*002c*/ 	.word	0x00000000
.L_9:


//--------------------- .nv.info.triton_poi_fused__native_batch_norm_legit_no_training_relu_30 --------------------------
	.section	.nv.info.triton_poi_fused__native_batch_norm_legit_no_training_relu_30,"",@"SHT_CUDA_INFO"
	.sectionflags	@""
	.align	4


	//----- nvinfo : EIATTR_CUDA_API_VERSION
	.align		4
        /*0000*/ 	.byte	0x04, 0x37
        /*0002*/ 	.short	(.L_11 - .L_10)
.L_10:
        /*0004*/ 	.word	0x0000007c


	//----- nvinfo : EIATTR_KPARAM_INFO
	.align		4
.L_11:
        /*0008*/ 	.byte	0x04, 0x17
        /*000a*/ 	.short	(.L_13 - .L_12)
.L_12:
        /*000c*/ 	.word	0x00000000
        /*0010*/ 	.short	0x0007
        /*0012*/ 	.short	0x0034
        /*0014*/ 	.byte	0x00, 0xf0, 0x11, 0x00


	//----- nvinfo : EIATTR_KPARAM_INFO
	.align		4
.L_13:
        /*0018*/ 	.byte	0x04, 0x17
        /*001a*/ 	.short	(.L_15 - .L_14)
.L_14:
        /*001c*/ 	.word	0x00000000
        /*0020*/ 	.short	0x0006
        /*0022*/ 	.short	0x0030
        /*0024*/ 	.byte	0x00, 0xf0, 0x11, 0x00


	//----- nvinfo : EIATTR_KPARAM_INFO
	.align		4
.L_15:
        /*0028*/ 	.byte	0x04, 0x17
        /*002a*/ 	.short	(.L_17 - .L_16)
.L_16:
        /*002c*/ 	.word	0x00000000
        /*0030*/ 	.short	0x0005
        /*0032*/ 	.short	0x0028
        /*0034*/ 	.byte	0x00, 0xf4, 0x21, 0x00


	//----- nvinfo : EIATTR_KPARAM_INFO
	.align		4
.L_17:
        /*0038*/ 	.byte	0x04, 0x17
        /*003a*/ 	.short	(.L_19 - .L_18)
.L_18:
        /*003c*/ 	.word	0x00000000
        /*0040*/ 	.short	0x0004
        /*0042*/ 	.short	0x0020
        /*0044*/ 	.byte	0x00, 0xf4, 0x21, 0x00


	//----- nvinfo : EIATTR_KPARAM_INFO
	.align		4
.L_19:
        /*0048*/ 	.byte	0x04, 0x17
        /*004a*/ 	.short	(.L_21 - .L_20)
.L_20:
        /*004c*/ 	.word	0x00000000
        /*0050*/ 	.short	0x0003
        /*0052*/ 	.short	0x0018
        /*0054*/ 	.byte	0x00, 0xf4, 0x21, 0x00


	//----- nvinfo : EIATTR_KPARAM_INFO
	.align		4
.L_21:
        /*0058*/ 	.byte	0x04, 0x17
        /*005a*/ 	.short	(.L_23 - .L_22)
.L_22:
        /*005c*/ 	.word	0x00000000
        /*0060*/ 	.short	0x0002
        /*0062*/ 	.short	0x0010
        /*0064*/ 	.byte	0x00, 0xf4, 0x21, 0x00


	//----- nvinfo : EIATTR_KPARAM_INFO
	.align		4
.L_23:
        /*0068*/ 	.byte	0x04, 0x17
        /*006a*/ 	.short	(.L_25 - .L_24)
.L_24:
        /*006c*/ 	.word	0x00000000
        /*0070*/ 	.short	0x0001
        /*0072*/ 	.short	0x0008
        /*0074*/ 	.byte	0x00, 0xf4, 0x21, 0x00


	//----- nvinfo : EIATTR_KPARAM_INFO
	.align		4
.L_25:
        /*0078*/ 	.byte	0x04, 0x17
        /*007a*/ 	.short	(.L_27 - .L_26)
.L_26:
        /*007c*/ 	.word	0x00000000
        /*0080*/ 	.short	0x0000
        /*0082*/ 	.short	0x0000
        /*0084*/ 	.byte	0x00, 0xf4, 0x21, 0x00


	//----- nvinfo : EIATTR_SPARSE_MMA_MASK
	.align		4
.L_27:
        /*0088*/ 	.byte	0x03, 0x50
        /*008a*/ 	.short	0x0000


	//----- nvinfo : EIATTR_MAXREG_COUNT
	.align		4
        /*008c*/ 	.byte	0x03, 0x1b
        /*008e*/ 	.short	0x00ff


	//----- nvinfo : EIATTR_EXIT_INSTR_OFFSETS
	.align		4
        /*0090*/ 	.byte	0x04, 0x1c
        /*0092*/ 	.short	(.L_29 - .L_28)


	//   ....[0]....
.L_28:
        /*0094*/ 	.word	0x00001170


	//   ....[1]....
        /*0098*/ 	.word	0x000011f0


	//----- nvinfo : EIATTR_REQNTID
	.align		4
.L_29:
        /*009c*/ 	.byte	0x04, 0x10
        /*009e*/ 	.short	(.L_31 - .L_30)
.L_30:
        /*00a0*/ 	.word	0x00000100
        /*00a4*/ 	.word	0x00000001
        /*00a8*/ 	.word	0x00000001


	//----- nvinfo : EIATTR_CBANK_PARAM_SIZE
	.align		4
.L_31:
        /*00ac*/ 	.byte	0x03, 0x19
        /*00ae*/ 	.short	0x0038


	//----- nvinfo : EIATTR_PARAM_CBANK
	.align		4
        /*00b0*/ 	.byte	0x04, 0x0a
        /*00b2*/ 	.short	(.L_33 - .L_32)
	.align		4
.L_32:
        /*00b4*/ 	.word	index@(.nv.constant0.triton_poi_fused__native_batch_norm_legit_no_training_relu_30)
        /*00b8*/ 	.short	0x0210
        /*00ba*/ 	.short	0x0038


	//----- nvinfo : EIATTR_SW_WAR
	.align		4
.L_33:
        /*00bc*/ 	.byte	0x04, 0x36
        /*00be*/ 	.short	(.L_35 - .L_34)
.L_34:
        /*00c0*/ 	.word	0x00000008
.L_35:


//--------------------- .nv.callgraph             --------------------------
	.section	.nv.callgraph,"",@"SHT_CUDA_CALLGRAPH"
	.align	4
	.sectionentsize	8
	.align		4
        /*0000*/ 	.word	0x00000000
	.align		4
        /*0004*/ 	.word	0xffffffff
	.align		4
        /*0008*/ 	.word	0x00000000
	.align		4
        /*000c*/ 	.word	0xfffffffe
	.align		4
        /*0010*/ 	.word	0x00000000
	.align		4
        /*0014*/ 	.word	0xfffffffd
	.align		4
        /*0018*/ 	.word	0x00000000
	.align		4
        /*001c*/ 	.word	0xfffffffc


//--------------------- .nv.constant4             --------------------------
	.section	.nv.constant4,"a",@progbits
	.align	8
	.align		8
.nv.constant4:
        /*0000*/ 	.dword	_$_str
	.align		8
        /*0008*/ 	.dword	_$_str_$_2


//--------------------- .text.triton_poi_fused__native_batch_norm_legit_no_training_relu_30 --------------------------
	.section	.text.triton_poi_fused__native_batch_norm_legit_no_training_relu_30,"ax",@progbits
	.sectionflags	@"SHF_BARRIERS=1"
	.align	128
        .global         triton_poi_fused__native_batch_norm_legit_no_training_relu_30
        .type           triton_poi_fused__native_batch_norm_legit_no_training_relu_30,@function
        .size           triton_poi_fused__native_batch_norm_legit_no_training_relu_30,(.L_x_1 - triton_poi_fused__native_batch_norm_legit_no_training_relu_30)
        .other          triton_poi_fused__native_batch_norm_legit_no_training_relu_30,@"STO_CUDA_ENTRY STV_DEFAULT"
triton_poi_fused__native_batch_norm_legit_no_training_relu_30:
.text.triton_poi_fused__native_batch_norm_legit_no_training_relu_30:
[----:B------:R-:W0:Y:S01]  /*0000*/  LDC R1, c[0x0][0x28] ;  /* 0x00000a00ff017b82 */ /* 0x000e220000000800 */
[----:B------:R-:W1:Y:S07]  /*0010*/  S2R R3, SR_CTAID.Y ;  /* 0x0000000000037919 */ /* 0x000e6e0000002600 */
[----:B------:R-:W2:Y:S01]  /*0020*/  LDC.64 R30, c[0x0][0x210] ;  /* 0x00008400ff1e7b82 */ /* 0x000ea20000000a00 */
[----:B------:R-:W-:Y:S02]  /*0030*/  CS2R R6, SRZ ;  /* 0x0000000000067805 */ /* 0x000fe4000001ff00 */
[----:B------:R-:W-:Y:S01]  /*0040*/  CS2R R8, SRZ ;  /* 0x0000000000087805 */ /* 0x000fe2000001ff00 */
[----:B------:R-:W3:Y:S01]  /*0050*/  S2R R2, SR_TID.X ;  /* 0x0000000000027919 */ /* 0x000ee20000002100 */
[----:B------:R-:W-:Y:S01]  /*0060*/  CS2R R10, SRZ ;  /* 0x00000000000a7805 */ /* 0x000fe2000001ff00 */
[----:B------:R-:W-:Y:S01]  /*0070*/  ULDC.64 UR6, c[0x0][0x208] ;  /* 0x0000820000067ab9 */ /* 0x000fe20000000a00 */
[----:B------:R-:W4:Y:S01]  /*0080*/  S2R R21, SR_CTAID.X ;  /* 0x0000000000157919 */ /* 0x000f220000002500 */
[----:B------:R-:W5:Y:S01]  /*0090*/  LDC.64 R26, c[0x0][0x218] ;  /* 0x00008600ff1a7b82 */ /* 0x000f620000000a00 */
[----:B-1----:R-:W-:-:S02]  /*00a0*/  IMAD.SHL.U32 R3, R3, 0x40, RZ ;  /* 0x0000004003037824 */ /* 0x002fc400078e00ff */
[----:B---3--:R-:W-:Y:S01]  /*00b0*/  IMAD.SHL.U32 R0, R2, 0x4, RZ ;  /* 0x0000000402007824 */ /* 0x008fe200078e00ff */
[----:B------:R-:W-:Y:S01]  /*00c0*/  SHF.R.U32.HI R12, RZ, 0x4, R2 ;  /* 0x00000004ff0c7819 */ /* 0x000fe20000011602 */
[----:B----4-:R-:W-:-:S03]  /*00d0*/  IMAD.SHL.U32 R21, R21, 0x40, RZ ;  /* 0x0000004015157824 */ /* 0x010fc600078e00ff */
[----:B------:R-:W-:Y:S02]  /*00e0*/  LOP3.LUT R24, R3, 0x3c, R0, 0xf8, !PT ;  /* 0x0000003c03187812 */ /* 0x000fe400078ef800 */
[----:B------:R-:W-:Y:S02]  /*00f0*/  SGXT.U32 R12, R12, 0x4 ;  /* 0x000000040c0c781a */ /* 0x000fe40000000000 */
[C---:B------:R-:W-:Y:S01]  /*0100*/  ISETP.GE.AND P0, PT, R24.reuse, 0x340, PT ;  /* 0x000003401800780c */ /* 0x040fe20003f06270 */
[----:B------:R-:W-:Y:S01]  /*0110*/  IMAD.HI R4, R24, 0x4ec4ec4f, RZ ;  /* 0x4ec4ec4f18047827 */ /* 0x000fe200078e02ff */
[----:B------:R-:W-:Y:S02]  /*0120*/  LOP3.LUT R13, R21, R12, RZ, 0xfc, !PT ;  /* 0x0000000c150d7212 */ /* 0x000fe400078efcff */
[----:B------:R-:W-:Y:S02]  /*0130*/  LOP3.LUT R14, R21, 0x10, R12, 0xfe, !PT ;  /* 0x00000010150e7812 */ /* 0x000fe400078efe0c */
[----:B------:R-:W-:-:S02]  /*0140*/  SHF.R.U32.HI R5, RZ, 0x1f, R4 ;  /* 0x0000001fff057819 */ /* 0x000fc40000011604 */
[----:B------:R-:W-:Y:S02]  /*0150*/  ISETP.LT.AND P1, PT, R13, 0x40, !P0 ;  /* 0x000000400d00780c */ /* 0x000fe40004721270 */
[----:B------:R-:W-:Y:S02]  /*0160*/  LEA.HI.SX32 R15, R4, R5, 0x1a ;  /* 0x00000005040f7211 */ /* 0x000fe400078fd2ff */
[----:B------:R-:W-:Y:S02]  /*0170*/  CS2R R4, SRZ ;  /* 0x0000000000047805 */ /* 0x000fe4000001ff00 */
[----:B------:R-:W-:Y:S02]  /*0180*/  ISETP.LT.AND P2, PT, R14, 0x40, !P0 ;  /* 0x000000400e00780c */ /* 0x000fe40004741270 */
[----:B------:R-:W-:Y:S01]  /*0190*/  LOP3.LUT R29, R21, 0x20, R12, 0xfe, !PT ;  /* 0x00000020151d7812 */ /* 0x000fe200078efe0c */
[----:B------:R-:W-:Y:S01]  /*01a0*/  IMAD R24, R15, -0xd0, R24 ;  /* 0xffffff300f187824 */ /* 0x000fe200078e0218 */
[----:B------:R-:W-:-:S02]  /*01b0*/  LOP3.LUT R12, R21, 0x30, R12, 0xfe, !PT ;  /* 0x00000030150c7812 */ /* 0x000fc400078efe0c */
[----:B------:R-:W-:Y:S01]  /*01c0*/  ISETP.LT.AND P3, PT, R29, 0x40, !P0 ;  /* 0x000000401d00780c */ /* 0x000fe20004761270 */
[----:B------:R-:W-:Y:S01]  /*01d0*/  IMAD R15, R15, 0x3400, R24 ;  /* 0x000034000f0f7824 */ /* 0x000fe200078e0218 */
[----:B------:R-:W-:-:S03]  /*01e0*/  ISETP.LT.AND P4, PT, R12, 0x40, !P0 ;  /* 0x000000400c00780c */ /* 0x000fc60004781270 */
[--C-:B------:R-:W-:Y:S02]  /*01f0*/  IMAD R19, R13, 0xd0, R15.reuse ;  /* 0x000000d00d137824 */ /* 0x100fe400078e020f */
[--C-:B------:R-:W-:Y:S02]  /*0200*/  IMAD R23, R14, 0xd0, R15.reuse ;  /* 0x000000d00e177824 */ /* 0x100fe400078e020f */
[----:B------:R-:W-:Y:S02]  /*0210*/  IMAD R29, R29, 0xd0, R15 ;  /* 0x000000d01d1d7824 */ /* 0x000fe400078e020f */
[----:B--2---:R-:W-:-:S04]  /*0220*/  IMAD.WIDE R18, R19, 0x4, R30 ;  /* 0x0000000413127825 */ /* 0x004fc800078e021e */
[----:B------:R-:W-:Y:S01]  /*0230*/  IMAD.WIDE R22, R23, 0x4, R30 ;  /* 0x0000000417167825 */ /* 0x000fe200078e021e */
[----:B------:R1:W2:Y:S03]  /*0240*/  @P1 LDG.E.EL.128 R4, desc[UR6][R18.64] ;  /* 0x0000000612041981 */ /* 0x0002a6000c2e1d00 */
[----:B------:R-:W-:Y:S01]  /*0250*/  IMAD R17, R12, 0xd0, R15 ;  /* 0x000000d00c117824 */ /* 0x000fe200078e020f */
[----:B------:R3:W4:Y:S01]  /*0260*/  @P2 LDG.E.EL.128 R8, desc[UR6][R22.64] ;  /* 0x0000000616082981 */ /* 0x000722000c2e1d00 */
[--C-:B------:R-:W-:Y:S01]  /*0270*/  IMAD.WIDE R28, R29, 0x4, R30.reuse ;  /* 0x000000041d1c7825 */ /* 0x100fe200078e021e */
[----:B------:R-:W-:Y:S02]  /*0280*/  LOP3.LUT R0, R21, 0x3c, R0, 0xf8, !PT ;  /* 0x0000003c15007812 */ /* 0x000fe400078ef800 */
[----:B------:R-:W-:Y:S02]  /*0290*/  CS2R R12, SRZ ;  /* 0x00000000000c7805 */ /* 0x000fe4000001ff00 */
[----:B------:R-:W-:Y:S01]  /*02a0*/  CS2R R14, SRZ ;  /* 0x00000000000e7805 */ /* 0x000fe2000001ff00 */
[----:B------:R-:W-:Y:S01]  /*02b0*/  IMAD.WIDE R30, R17, 0x4, R30 ;  /* 0x00000004111e7825 */ /* 0x000fe200078e021e */
[----:B------:R-:W-:-:S02]  /*02c0*/  CS2R R16, SRZ ;  /* 0x0000000000107805 */ /* 0x000fc4000001ff00 */
[----:B-1----:R-:W-:Y:S02]  /*02d0*/  CS2R R18, SRZ ;  /* 0x0000000000127805 */ /* 0x002fe4000001ff00 */
[----:B------:R-:W-:Y:S01]  /*02e0*/  CS2R R20, SRZ ;  /* 0x0000000000147805 */ /* 0x000fe2000001ff00 */
[C---:B-----5:R-:W-:Y:S01]  /*02f0*/  IMAD.WIDE R26, R24.reuse, 0x4, R26 ;  /* 0x00000004181a7825 */ /* 0x060fe200078e021a */
[----:B---3--:R-:W-:Y:S01]  /*0300*/  CS2R R22, SRZ ;  /* 0x0000000000167805 */ /* 0x008fe2000001ff00 */
[----:B------:R1:W3:Y:S04]  /*0310*/  @P3 LDG.E.EL.128 R12, desc[UR6][R28.64] ;  /* 0x000000061c0c3981 */ /* 0x0002e8000c2e1d00 */
[----:B------:R-:W5:Y:S04]  /*0320*/  @P4 LDG.E.EL.128 R16, desc[UR6][R30.64] ;  /* 0x000000061e104981 */ /* 0x000f68000c2e1d00 */
[----:B------:R-:W2:Y:S01]  /*0330*/  @!P0 LDG.E.EL.128 R20, desc[UR6][R26.64] ;  /* 0x000000061a148981 */ /* 0x000ea2000c2e1d00 */
[----:B-1----:R-:W1:Y:S02]  /*0340*/  LDC.64 R28, c[0x0][0x220] ;  /* 0x00008800ff1c7b82 */ /* 0x002e640000000a00 */
[----:B-1----:R-:W-:-:S04]  /*0350*/  IMAD.WIDE R28, R24, 0x4, R28 ;  /* 0x00000004181c7825 */ /* 0x002fc800078e021c */
[C---:B--2---:R-:W-:Y:S01]  /*0360*/  FADD R4, -R20.reuse, R4 ;  /* 0x0000000414047221 */ /* 0x044fe20000000100 */
[C---:B----4-:R-:W-:Y:S01]  /*0370*/  FADD R25, -R20.reuse, R8 ;  /* 0x0000000814197221 */ /* 0x050fe20000000100 */
[C---:B---3--:R-:W-:Y:S01]  /*0380*/  FADD R12, -R20.reuse, R12 ;  /* 0x0000000c140c7221 */ /* 0x048fe20000000100 */
[----:B-----5:R-:W-:Y:S01]  /*0390*/  FADD R16, -R20, R16 ;  /* 0x0000001014107221 */ /* 0x020fe20000000100 */
[C---:B------:R-:W-:Y:S01]  /*03a0*/  FADD R5, -R21.reuse, R5 ;  /* 0x0000000515057221 */ /* 0x040fe20000000100 */
[C---:B------:R-:W-:Y:S01]  /*03b0*/  FADD R20, -R21.reuse, R9 ;  /* 0x0000000915147221 */ /* 0x040fe20000000100 */
[C---:B------:R-:W-:Y:S01]  /*03c0*/  FADD R13, -R21.reuse, R13 ;  /* 0x0000000d150d7221 */ /* 0x040fe20000000100 */
[----:B------:R-:W-:Y:S01]  /*03d0*/  FADD R17, -R21, R17 ;  /* 0x0000001115117221 */ /* 0x000fe20000000100 */
[----:B------:R-:W-:Y:S01]  /*03e0*/  FADD R21, -R22, R10 ;  /* 0x0000000a16157221 */ /* 0x000fe20000000100 */
[----:B------:R-:W-:Y:S01]  /*03f0*/  FADD R26, -R23, R11 ;  /* 0x0000000b171a7221 */ /* 0x000fe20000000100 */
[----:B------:R-:W-:-:S02]  /*0400*/  CS2R R8, SRZ ;  /* 0x0000000000087805 */ /* 0x000fc4000001ff00 */
[----:B------:R-:W-:-:S06]  /*0410*/  CS2R R10, SRZ ;  /* 0x00000000000a7805 */ /* 0x000fcc000001ff00 */
[----:B------:R-:W2:Y:S01]  /*0420*/  @!P0 LDG.E.EL.128 R8, desc[UR6][R28.64] ;  /* 0x000000061c088981 */ /* 0x000ea2000c2e1d00 */
[C---:B------:R-:W-:Y:S01]  /*0430*/  FADD R6, -R22.reuse, R6 ;  /* 0x0000000616067221 */ /* 0x040fe20000000100 */
[C---:B------:R-:W-:Y:S01]  /*0440*/  FADD R14, -R22.reuse, R14 ;  /* 0x0000000e160e7221 */ /* 0x040fe20000000100 */
[----:B------:R-:W-:Y:S01]  /*0450*/  FADD R18, -R22, R18 ;  /* 0x0000001216127221 */ /* 0x000fe20000000100 */
[C---:B------:R-:W-:Y:S01]  /*0460*/  FADD R7, -R23.reuse, R7 ;  /* 0x0000000717077221 */ /* 0x040fe20000000100 */
[C---:B------:R-:W-:Y:S01]  /*0470*/  FADD R15, -R23.reuse, R15 ;  /* 0x0000000f170f7221 */ /* 0x040fe20000000100 */
[----:B------:R-:W-:Y:S01]  /*0480*/  FADD R19, -R23, R19 ;  /* 0x0000001317137221 */ /* 0x000fe20000000100 */
[----:B--2---:R-:W-:-:S04]  /*0490*/  FADD R27, R8, 9.9999997473787516356e-06 ;  /* 0x3727c5ac081b7421 */ /* 0x004fc80000000000 */
[----:B------:R-:W1:Y:S01]  /*04a0*/  MUFU.SQRT R8, R27 ;  /* 0x0000001b00087308 */ /* 0x000e620000002000 */
[----:B------:R-:W-:Y:S01]  /*04b0*/  FADD R22, R10, 9.9999997473787516356e-06 ;  /* 0x3727c5ac0a167421 */ /* 0x000fe20000000000 */
[----:B------:R-:W-:-:S06]  /*04c0*/  FADD R11, R11, 9.9999997473787516356e-06 ;  /* 0x3727c5ac0b0b7421 */ /* 0x000fcc0000000000 */
[----:B------:R-:W2:Y:S01]  /*04d0*/  MUFU.SQRT R30, R11 ;  /* 0x0000000b001e7308 */ /* 0x000ea20000002000 */
[----:B-1----:R-:W-:-:S07]  /*04e0*/  FSETP.GT.AND P6, PT, R8, 8.50705917302346158658e+37, PT ;  /* 0x7e8000000800780b */ /* 0x002fce0003fc4000 */
[----:B------:R-:W1:Y:S01]  /*04f0*/  MUFU.SQRT R22, R22 ;  /* 0x0000001600167308 */ /* 0x000e620000002000 */
[----:B------:R-:W-:Y:S01]  /*0500*/  FSETP.GEU.AND P1, PT, R8, 1.175494350822287508e-38, PT ;  /* 0x008000000800780b */ /* 0x000fe20003f2e000 */
[----:B------:R-:W-:Y:S02]  /*0510*/  IMAD.MOV.U32 R10, RZ, RZ, 0x3e800000 ;  /* 0x3e800000ff0a7424 */ /* 0x000fe400078e00ff */
[----:B------:R-:W-:-:S03]  /*0520*/  FADD R9, R9, 9.9999997473787516356e-06 ;  /* 0x3727c5ac09097421 */ /* 0x000fc60000000000 */
[----:B------:R-:W-:Y:S01]  /*0530*/  FSEL R28, R10, 1, P6 ;  /* 0x3f8000000a1c7808 */ /* 0x000fe20003000000 */
[----:B------:R-:W-:Y:S01]  /*0540*/  @P6 FMUL R8, R8, 0.25 ;  /* 0x3e80000008086820 */ /* 0x000fe20000400000 */
[----:B--2---:R-:W-:Y:S02]  /*0550*/  FSETP.GT.AND P6, PT, R30, 8.50705917302346158658e+37, PT ;  /* 0x7e8000001e00780b */ /* 0x004fe40003fc4000 */
[----:B-1----:R-:W-:-:S03]  /*0560*/  FSETP.GT.AND P4, PT, R22, 8.50705917302346158658e+37, PT ;  /* 0x7e8000001600780b */ /* 0x002fc60003f84000 */
[----:B------:R-:W-:Y:S01]  /*0570*/  @!P1 FMUL R8, R8, 16777216 ;  /* 0x4b80000008089820 */ /* 0x000fe20000400000 */
[----:B------:R-:W-:Y:S01]  /*0580*/  @!P1 FMUL R28, R28, 16777216 ;  /* 0x4b8000001c1c9820 */ /* 0x000fe20000400000 */
[----:B------:R-:W-:Y:S01]  /*0590*/  FSETP.GEU.AND P1, PT, R30, 1.175494350822287508e-38, PT ;  /* 0x008000001e00780b */ /* 0x000fe20003f2e000 */
[----:B------:R-:W1:Y:S01]  /*05a0*/  MUFU.SQRT R23, R9 ;  /* 0x0000000900177308 */ /* 0x000e620000002000 */
[----:B------:R-:W-:-:S04]  /*05b0*/  FSETP.GEU.AND P5, PT, R22, 1.175494350822287508e-38, PT ;  /* 0x008000001600780b */ /* 0x000fc80003fae000 */
[----:B------:R-:W-:-:S03]  /*05c0*/  @P6 FMUL R30, R30, 0.25 ;  /* 0x3e8000001e1e6820 */ /* 0x000fc60000400000 */
[----:B------:R-:W2:Y:S01]  /*05d0*/  MUFU.RCP R9, R8 ;  /* 0x0000000800097308 */ /* 0x000ea20000001000 */
[----:B------:R-:W-:-:S03]  /*05e0*/  @P4 FMUL R22, R22, 0.25 ;  /* 0x3e80000016164820 */ /* 0x000fc60000400000 */
[----:B------:R-:W-:Y:S02]  /*05f0*/  @!P1 FMUL R30, R30, 16777216 ;  /* 0x4b8000001e1e9820 */ /* 0x000fe40000400000 */
[----:B------:R-:W-:Y:S01]  /*0600*/  @!P5 FMUL R22, R22, 16777216 ;  /* 0x4b8000001616d820 */ /* 0x000fe20000400000 */
[----:B-1----:R-:W-:-:S03]  /*0610*/  FSETP.GT.AND P2, PT, R23, 8.50705917302346158658e+37, PT ;  /* 0x7e8000001700780b */ /* 0x002fc60003f44000 */
[----:B------:R-:W1:Y:S01]  /*0620*/  MUFU.RCP R27, R22 ;  /* 0x00000016001b7308 */ /* 0x000e620000001000 */
[----:B------:R-:W-:Y:S02]  /*0630*/  FSETP.GEU.AND P3, PT, R23, 1.175494350822287508e-38, PT ;  /* 0x008000001700780b */ /* 0x000fe40003f6e000 */
[----:B------:R-:W-:-:S05]  /*0640*/  FSEL R11, R10, 1, P6 ;  /* 0x3f8000000a0b7808 */ /* 0x000fca0003000000 */
[----:B------:R-:W3:Y:S01]  /*0650*/  MUFU.RCP R30, R30 ;  /* 0x0000001e001e7308 */ /* 0x000ee20000001000 */
[----:B--2---:R-:W-:Y:S01]  /*0660*/  FMUL R9, R9, R28 ;  /* 0x0000001c09097220 */ /* 0x004fe20000400000 */
[----:B------:R-:W-:Y:S01]  /*0670*/  FSEL R28, R10, 1, P4 ;  /* 0x3f8000000a1c7808 */ /* 0x000fe20002000000 */
[----:B------:R-:W-:Y:S01]  /*0680*/  @P2 FMUL R23, R23, 0.25 ;  /* 0x3e80000017172820 */ /* 0x000fe20000400000 */
[----:B------:R-:W-:-:S03]  /*0690*/  @!P1 FMUL R11, R11, 16777216 ;  /* 0x4b8000000b0b9820 */ /* 0x000fc60000400000 */
[----:B------:R-:W-:Y:S01]  /*06a0*/  @!P5 FMUL R28, R28, 16777216 ;  /* 0x4b8000001c1cd820 */ /* 0x000fe20000400000 */
[----:B------:R-:W-:Y:S01]  /*06b0*/  @!P3 FMUL R23, R23, 16777216 ;  /* 0x4b8000001717b820 */ /* 0x000fe20000400000 */
[----:B------:R-:W-:Y:S02]  /*06c0*/  FSEL R8, R10, 1, P2 ;  /* 0x3f8000000a087808 */ /* 0x000fe40001000000 */
[----:B-1----:R-:W-:Y:S01]  /*06d0*/  FMUL R27, R27, R28 ;  /* 0x0000001c1b1b7220 */ /* 0x002fe20000400000 */
[----:B---3--:R-:W-:Y:S02]  /*06e0*/  FMUL R28, R30, R11 ;  /* 0x0000000b1e1c7220 */ /* 0x008fe40000400000 */
[----:B------:R-:W1:Y:S01]  /*06f0*/  LDC.64 R10, c[0x0][0x228] ;  /* 0x00008a00ff0a7b82 */ /* 0x000e620000000a00 */
[----:B------:R-:W2:Y:S01]  /*0700*/  MUFU.RCP R23, R23 ;  /* 0x0000001700177308 */ /* 0x000ea20000001000 */
[----:B------:R-:W-:-:S06]  /*0710*/  @!P3 FMUL R8, R8, 16777216 ;  /* 0x4b8000000808b820 */ /* 0x000fcc0000400000 */
[----:B------:R-:W3:Y:S01]  /*0720*/  LDC.64 R30, c[0x0][0x230] ;  /* 0x00008c00ff1e7b82 */ /* 0x000ee20000000a00 */
[C---:B------:R-:W-:Y:S01]  /*0730*/  FMUL R22, R28.reuse, R19 ;  /* 0x000000131c167220 */ /* 0x040fe20000400000 */
[C---:B------:R-:W-:Y:S01]  /*0740*/  FMUL R19, R28.reuse, R26 ;  /* 0x0000001a1c137220 */ /* 0x040fe20000400000 */
[C---:B------:R-:W-:Y:S01]  /*0750*/  FMUL R7, R28.reuse, R7 ;  /* 0x000000071c077220 */ /* 0x040fe20000400000 */
[C---:B------:R-:W-:Y:S01]  /*0760*/  FMUL R18, R27.reuse, R18 ;  /* 0x000000121b127220 */ /* 0x040fe20000400000 */
[----:B------:R-:W-:Y:S01]  /*0770*/  FMUL R26, R27, R14 ;  /* 0x0000000e1b1a7220 */ /* 0x000fe20000400000 */
[----:B--2---:R-:W-:Y:S01]  /*0780*/  FMUL R8, R23, R8 ;  /* 0x0000000817087220 */ /* 0x004fe20000400000 */
[----:B------:R-:W-:Y:S01]  /*0790*/  FMUL R23, R28, R15 ;  /* 0x0000000f1c177220 */ /* 0x000fe20000400000 */
[C---:B------:R-:W-:Y:S01]  /*07a0*/  FMUL R21, R27.reuse, R21 ;  /* 0x000000151b157220 */ /* 0x040fe20000400000 */
[----:B------:R-:W-:Y:S01]  /*07b0*/  FMUL R6, R27, R6 ;  /* 0x000000061b067220 */ /* 0x000fe20000400000 */
[C---:B------:R-:W-:Y:S01]  /*07c0*/  FMUL R27, R8.reuse, R13 ;  /* 0x0000000d081b7220 */ /* 0x040fe20000400000 */
[C---:B------:R-:W-:Y:S01]  /*07d0*/  FMUL R28, R9.reuse, R12 ;  /* 0x0000000c091c7220 */ /* 0x040fe20000400000 */
[C---:B------:R-:W-:Y:S01]  /*07e0*/  FMUL R17, R8.reuse, R17 ;  /* 0x0000001108117220 */ /* 0x040fe20000400000 */
[C---:B------:R-:W-:Y:S01]  /*07f0*/  FMUL R20, R8.reuse, R20 ;  /* 0x0000001408147220 */ /* 0x040fe20000400000 */
[----:B------:R-:W-:Y:S01]  /*0800*/  FMUL R5, R8, R5 ;  /* 0x0000000508057220 */ /* 0x000fe20000400000 */
[C---:B------:R-:W-:Y:S01]  /*0810*/  FMUL R16, R9.reuse, R16 ;  /* 0x0000001009107220 */ /* 0x040fe20000400000 */
[C---:B------:R-:W-:Y:S01]  /*0820*/  FMUL R25, R9.reuse, R25 ;  /* 0x0000001909197220 */ /* 0x040fe20000400000 */
[----:B------:R-:W-:Y:S01]  /*0830*/  FMUL R4, R9, R4 ;  /* 0x0000000409047220 */ /* 0x000fe20000400000 */
[----:B-1----:R-:W-:Y:S01]  /*0840*/  IMAD.WIDE R12, R24, 0x4, R10 ;  /* 0x00000004180c7825 */ /* 0x002fe200078e020a */
[----:B------:R-:W-:-:S02]  /*0850*/  CS2R R8, SRZ ;  /* 0x0000000000087805 */ /* 0x000fc4000001ff00 */
[----:B------:R-:W-:Y:S02]  /*0860*/  CS2R R10, SRZ ;  /* 0x00000000000a7805 */ /* 0x000fe4000001ff00 */
[----:B------:R-:W-:Y:S01]  /*0870*/  CS2R R14, SRZ ;  /* 0x00000000000e7805 */ /* 0x000fe2000001ff00 */
[----:B---3--:R-:W-:-:S03]  /*0880*/  IMAD.WIDE R30, R24, 0x4, R30 ;  /* 0x00000004181e7825 */ /* 0x008fc600078e021e */
[----:B------:R1:W2:Y:S02]  /*0890*/  @!P0 LDG.E.EL.128 R8, desc[UR6][R12.64] ;  /* 0x000000060c088981 */ /* 0x0002a4000c2e1d00 */
[----:B-1----:R-:W-:-:S06]  /*08a0*/  CS2R R12, SRZ ;  /* 0x00000000000c7805 */ /* 0x002fcc000001ff00 */
[----:B------:R-:W2:Y:S01]  /*08b0*/  @!P0 LDG.E.EL.128 R12, desc[UR6][R30.64] ;  /* 0x000000061e0c8981 */ /* 0x000ea2000c2e1d00 */
[----:B------:R-:W1:Y:S01]  /*08c0*/  S2UR UR5, SR_CgaCtaId ;  /* 0x00000000000579c3 */ /* 0x000e620000008800 */
[----:B------:R-:W-:Y:S02]  /*08d0*/  UMOV UR4, 0x400 ;  /* 0x0000040000047882 */ /* 0x000fe40000000000 */
[----:B-1----:R-:W-:Y:S01]  /*08e0*/  UPRMT UR4, UR5, 0x654, UR4 ;  /* 0x0000065405047896 */ /* 0x002fe20008000004 */
[----:B------:R-:W-:-:S04]  /*08f0*/  SHF.R.U32.HI R24, RZ, 0x4, R2 ;  /* 0x00000004ff187819 */ /* 0x000fc80000011602 */
[----:B------:R-:W-:Y:S01]  /*0900*/  SGXT.U32 R24, R24, 0x4 ;  /* 0x000000041818781a */ /* 0x000fe20000000000 */
[-CC-:B--2---:R-:W-:Y:S01]  /*0910*/  FFMA R4, R4, R8.reuse, R12.reuse ;  /* 0x0000000804047223 */ /* 0x184fe2000000000c */
[-CC-:B------:R-:W-:Y:S01]  /*0920*/  FFMA R25, R25, R8.reuse, R12.reuse ;  /* 0x0000000819197223 */ /* 0x180fe2000000000c */
[-CC-:B------:R-:W-:Y:S01]  /*0930*/  FFMA R28, R28, R8.reuse, R12.reuse ;  /* 0x000000081c1c7223 */ /* 0x180fe2000000000c */
[----:B------:R-:W-:Y:S02]  /*0940*/  FFMA R16, R16, R8, R12 ;  /* 0x0000000810107223 */ /* 0x000fe4000000000c */
[----:B------:R-:W1:Y:S01]  /*0950*/  S2R R8, SR_TID.X ;  /* 0x0000000000087919 */ /* 0x000e620000002100 */
[-CC-:B------:R-:W-:Y:S01]  /*0960*/  FFMA R5, R5, R9.reuse, R13.reuse ;  /* 0x0000000905057223 */ /* 0x180fe2000000000d */
[-CC-:B------:R-:W-:Y:S01]  /*0970*/  FFMA R20, R20, R9.reuse, R13.reuse ;  /* 0x0000000914147223 */ /* 0x180fe2000000000d */
[-CC-:B------:R-:W-:Y:S01]  /*0980*/  FFMA R27, R27, R9.reuse, R13.reuse ;  /* 0x000000091b1b7223 */ /* 0x180fe2000000000d */
[----:B------:R-:W-:Y:S01]  /*0990*/  FFMA R17, R17, R9, R13 ;  /* 0x0000000911117223 */ /* 0x000fe2000000000d */
        /* <DEDUP_REMOVED lines=8> */
[----:B------:R-:W-:-:S02]  /*0a20*/  FSETP.GEU.AND P0, PT, R25, RZ, PT ;  /* 0x000000ff1900720b */ /* 0x000fc40003f0e000 */
[----:B------:R-:W-:Y:S01]  /*0a30*/  FSETP.GEU.AND P4, PT, R4, RZ, PT ;  /* 0x000000ff0400720b */ /* 0x000fe20003f8e000 */
[----:B-1----:R-:W-:Y:S01]  /*0a40*/  IMAD.SHL.U32 R9, R8, 0x100, RZ ;  /* 0x0000010008097824 */ /* 0x002fe200078e00ff */
[----:B------:R-:W-:-:S04]  /*0a50*/  SHF.R.U32.HI R12, RZ, 0x4, R8 ;  /* 0x00000004ff0c7819 */ /* 0x000fc80000011608 */
[----:B------:R-:W-:Y:S02]  /*0a60*/  LOP3.LUT R9, R9, 0xf00, RZ, 0xc0, !PT ;  /* 0x00000f0009097812 */ /* 0x000fe400078ec0ff */
[----:B------:R-:W-:Y:S02]  /*0a70*/  SGXT.U32 R12, R12, 0x4 ;  /* 0x000000040c0c781a */ /* 0x000fe40000000000 */
[C---:B------:R-:W-:Y:S02]  /*0a80*/  LOP3.LUT R10, R9.reuse, 0x40, RZ, 0xfc, !PT ;  /* 0x00000040090a7812 */ /* 0x040fe400078efcff */
[C---:B------:R-:W-:Y:S02]  /*0a90*/  LOP3.LUT R13, R9.reuse, 0x80, RZ, 0xfc, !PT ;  /* 0x00000080090d7812 */ /* 0x040fe400078efcff */
[C---:B------:R-:W-:Y:S02]  /*0aa0*/  LOP3.LUT R12, R9.reuse, R12, RZ, 0xfc, !PT ;  /* 0x0000000c090c7212 */ /* 0x040fe400078efcff */
[----:B------:R-:W-:-:S02]  /*0ab0*/  LOP3.LUT R14, R9, 0xc0, RZ, 0xfc, !PT ;  /* 0x000000c0090e7812 */ /* 0x000fc400078efcff */
[----:B------:R-:W-:Y:S02]  /*0ac0*/  LEA.HI R9, R9, UR4, RZ, 0x1c ;  /* 0x0000000409097c11 */ /* 0x000fe4000f8fe0ff */
[----:B------:R-:W-:Y:S02]  /*0ad0*/  LEA.HI R11, R10, UR4, RZ, 0x1c ;  /* 0x000000040a0b7c11 */ /* 0x000fe4000f8fe0ff */
[----:B------:R-:W-:Y:S01]  /*0ae0*/  LEA.HI R13, R13, UR4, RZ, 0x1c ;  /* 0x000000040d0d7c11 */ /* 0x000fe2000f8fe0ff */
[C---:B------:R-:W-:Y:S01]  /*0af0*/  IMAD R10, R12.reuse, 0x4, R9 ;  /* 0x000000040c0a7824 */ /* 0x040fe200078e0209 */
[----:B------:R-:W-:Y:S01]  /*0b00*/  FSETP.GEU.AND P1, PT, R7, RZ, PT ;  /* 0x000000ff0700720b */ /* 0x000fe20003f2e000 */
[C---:B------:R-:W-:Y:S01]  /*0b10*/  IMAD R9, R12.reuse, 0x4, R11 ;  /* 0x000000040c097824 */ /* 0x040fe200078e020b */
[----:B------:R-:W-:Y:S02]  /*0b20*/  FSETP.GEU.AND P3, PT, R5, RZ, PT ;  /* 0x000000ff0500720b */ /* 0x000fe40003f6e000 */
[----:B------:R-:W-:Y:S01]  /*0b30*/  FSEL R25, R25, RZ, P0 ;  /* 0x000000ff19197208 */ /* 0x000fe20000000000 */
[----:B------:R-:W-:Y:S01]  /*0b40*/  IMAD R11, R12, 0x4, R13 ;  /* 0x000000040c0b7824 */ /* 0x000fe200078e020d */
[----:B------:R-:W-:-:S02]  /*0b50*/  FSETP.GEU.AND P0, PT, R20, RZ, PT ;  /* 0x000000ff1400720b */ /* 0x000fc40003f0e000 */
[----:B------:R-:W-:Y:S02]  /*0b60*/  LEA.HI R15, R14, UR4, RZ, 0x1c ;  /* 0x000000040e0f7c11 */ /* 0x000fe4000f8fe0ff */
[----:B------:R-:W-:Y:S02]  /*0b70*/  FSETP.GEU.AND P2, PT, R6, RZ, PT ;  /* 0x000000ff0600720b */ /* 0x000fe40003f4e000 */
[----:B------:R-:W-:Y:S02]  /*0b80*/  FSEL R13, R4, RZ, P4 ;  /* 0x000000ff040d7208 */ /* 0x000fe40002000000 */
[----:B------:R-:W-:Y:S02]  /*0b90*/  FSEL R7, R7, RZ, P1 ;  /* 0x000000ff07077208 */ /* 0x000fe40000800000 */
[----:B------:R-:W-:Y:S02]  /*0ba0*/  FSEL R4, R5, RZ, P3 ;  /* 0x000000ff05047208 */ /* 0x000fe40001800000 */
[----:B------:R-:W-:-:S02]  /*0bb0*/  FSETP.GEU.AND P1, PT, R28, RZ, PT ;  /* 0x000000ff1c00720b */ /* 0x000fc40003f2e000 */
[----:B------:R-:W-:Y:S01]  /*0bc0*/  FSEL R20, R20, RZ, P0 ;  /* 0x000000ff14147208 */ /* 0x000fe20000000000 */
[----:B------:R-:W-:Y:S01]  /*0bd0*/  IMAD R12, R12, 0x4, R15 ;  /* 0x000000040c0c7824 */ /* 0x000fe200078e020f */
[----:B------:R-:W-:Y:S02]  /*0be0*/  FSEL R6, R6, RZ, P2 ;  /* 0x000000ff06067208 */ /* 0x000fe40001000000 */
[----:B------:R-:W-:Y:S02]  /*0bf0*/  FSETP.GEU.AND P3, PT, R21, RZ, PT ;  /* 0x000000ff1500720b */ /* 0x000fe40003f6e000 */
[----:B------:R-:W-:Y:S01]  /*0c00*/  FSETP.GEU.AND P0, PT, R27, RZ, PT ;  /* 0x000000ff1b00720b */ /* 0x000fe20003f0e000 */
[----:B------:R1:W-:Y:S01]  /*0c10*/  STS [R10], R13 ;  /* 0x0000000d0a007388 */ /* 0x0003e20000000800 */
[----:B------:R-:W-:Y:S02]  /*0c20*/  FSETP.GEU.AND P2, PT, R19, RZ, PT ;  /* 0x000000ff1300720b */ /* 0x000fe40003f4e000 */
[----:B------:R-:W-:Y:S01]  /*0c30*/  FSEL R5, R28, RZ, P1 ;  /* 0x000000ff1c057208 */ /* 0x000fe20000800000 */
[----:B------:R2:W-:Y:S01]  /*0c40*/  STS [R9+0x100], R4 ;  /* 0x0001000409007388 */ /* 0x0005e20000000800 */
[----:B------:R-:W-:-:S02]  /*0c50*/  FSETP.GEU.AND P1, PT, R16, RZ, PT ;  /* 0x000000ff1000720b */ /* 0x000fc40003f2e000 */
[----:B------:R-:W-:Y:S01]  /*0c60*/  FSEL R14, R21, RZ, P3 ;  /* 0x000000ff150e7208 */ /* 0x000fe20001800000 */
[----:B------:R-:W-:Y:S01]  /*0c70*/  STS [R11+0x200], R6 ;  /* 0x000200060b007388 */ /* 0x000fe20000000800 */
[----:B-1----:R-:W-:Y:S01]  /*0c80*/  IMAD.SHL.U32 R13, R8, 0x4, RZ ;  /* 0x00000004080d7824 */ /* 0x002fe200078e00ff */
[----:B------:R-:W-:Y:S02]  /*0c90*/  FSEL R19, R19, RZ, P2 ;  /* 0x000000ff13137208 */ /* 0x000fe40001000000 */
[----:B------:R1:W-:Y:S01]  /*0ca0*/  STS [R12+0x300], R7 ;  /* 0x000300070c007388 */ /* 0x0003e20000000800 */
[----:B--2---:R-:W-:Y:S02]  /*0cb0*/  FSEL R4, R27, RZ, P0 ;  /* 0x000000ff1b047208 */ /* 0x004fe40000000000 */
[----:B------:R-:W-:Y:S01]  /*0cc0*/  FSETP.GEU.AND P0, PT, R26, RZ, PT ;  /* 0x000000ff1a00720b */ /* 0x000fe20003f0e000 */
[----:B------:R-:W-:Y:S01]  /*0cd0*/  STS [R10+0x40], R25 ;  /* 0x000040190a007388 */ /* 0x000fe20000000800 */
[----:B------:R-:W-:-:S02]  /*0ce0*/  FSETP.GEU.AND P2, PT, R23, RZ, PT ;  /* 0x000000ff1700720b */ /* 0x000fc40003f4e000 */
[----:B------:R-:W-:Y:S01]  /*0cf0*/  FSEL R26, R26, RZ, P0 ;  /* 0x000000ff1a1a7208 */ /* 0x000fe20000000000 */
[----:B------:R-:W-:Y:S01]  /*0d00*/  STS [R9+0x140], R20 ;  /* 0x0001401409007388 */ /* 0x000fe20000000800 */
[----:B-1----:R-:W-:Y:S02]  /*0d10*/  FSEL R7, R16, RZ, P1 ;  /* 0x000000ff10077208 */ /* 0x002fe40000800000 */
[----:B------:R-:W-:Y:S01]  /*0d20*/  LOP3.LUT R16, R13, 0x3fc, RZ, 0xc0, !PT ;  /* 0x000003fc0d107812 */ /* 0x000fe200078ec0ff */
[----:B------:R-:W-:Y:S01]  /*0d30*/  STS [R11+0x240], R14 ;  /* 0x0002400e0b007388 */ /* 0x000fe20000000800 */
[----:B------:R-:W-:-:S03]  /*0d40*/  FSETP.GEU.AND P0, PT, R17, RZ, PT ;  /* 0x000000ff1100720b */ /* 0x000fc60003f0e000 */
[----:B------:R-:W-:Y:S01]  /*0d50*/  STS [R12+0x340], R19 ;  /* 0x000340130c007388 */ /* 0x000fe20000000800 */
[----:B------:R-:W-:-:S03]  /*0d60*/  FSEL R23, R23, RZ, P2 ;  /* 0x000000ff17177208 */ /* 0x000fc60001000000 */
[----:B------:R1:W-:Y:S01]  /*0d70*/  STS [R10+0x80], R5 ;  /* 0x000080050a007388 */ /* 0x0003e20000000800 */
[----:B------:R-:W-:Y:S02]  /*0d80*/  FSEL R6, R17, RZ, P0 ;  /* 0x000000ff11067208 */ /* 0x000fe40000000000 */
[----:B------:R-:W-:Y:S01]  /*0d90*/  FSETP.GEU.AND P1, PT, R18, RZ, PT ;  /* 0x000000ff1200720b */ /* 0x000fe20003f2e000 */
[----:B------:R-:W-:Y:S01]  /*0da0*/  STS [R9+0x180], R4 ;  /* 0x0001800409007388 */ /* 0x000fe20000000800 */
[----:B------:R-:W-:Y:S02]  /*0db0*/  FSETP.GEU.AND P0, PT, R22, RZ, PT ;  /* 0x000000ff1600720b */ /* 0x000fe40003f0e000 */
[----:B-1----:R-:W-:Y:S01]  /*0dc0*/  LOP3.LUT R5, R16, 0x800, RZ, 0xfc, !PT ;  /* 0x0000080010057812 */ /* 0x002fe200078efcff */
[----:B------:R-:W-:Y:S03]  /*0dd0*/  STS [R11+0x280], R26 ;  /* 0x0002801a0b007388 */ /* 0x000fe60000000800 */
[----:B------:R-:W-:Y:S01]  /*0de0*/  SHF.R.U32.HI R13, RZ, 0x4, R5 ;  /* 0x00000004ff0d7819 */ /* 0x000fe20000011605 */
[----:B------:R-:W-:Y:S01]  /*0df0*/  STS [R12+0x380], R23 ;  /* 0x000380170c007388 */ /* 0x000fe20000000800 */
[----:B------:R-:W-:-:S03]  /*0e00*/  FSEL R18, R18, RZ, P1 ;  /* 0x000000ff12127208 */ /* 0x000fc60000800000 */
[----:B------:R-:W-:Y:S04]  /*0e10*/  STS [R10+0xc0], R7 ;  /* 0x0000c0070a007388 */ /* 0x000fe80000000800 */
[----:B------:R1:W-:Y:S04]  /*0e20*/  STS [R9+0x1c0], R6 ;  /* 0x0001c00609007388 */ /* 0x0003e80000000800 */
[----:B------:R2:W-:Y:S01]  /*0e30*/  STS [R11+0x2c0], R18 ;  /* 0x0002c0120b007388 */ /* 0x0005e20000000800 */
[----:B-1----:R-:W-:Y:S02]  /*0e40*/  LOP3.LUT R6, R13, 0xbc, RZ, 0xc0, !PT ;  /* 0x000000bc0d067812 */ /* 0x002fe400078ec0ff */
[----:B------:R-:W-:-:S02]  /*0e50*/  FSEL R13, R22, RZ, P0 ;  /* 0x000000ff160d7208 */ /* 0x000fc40000000000 */
[----:B------:R-:W-:Y:S01]  /*0e60*/  LOP3.LUT R4, R16, 0x400, RZ, 0xfc, !PT ;  /* 0x0000040010047812 */ /* 0x000fe200078efcff */
[----:B--2---:R-:W1:Y:S02]  /*0e70*/  LDC.64 R18, c[0x0][0x238] ;  /* 0x00008e00ff127b82 */ /* 0x004e640000000a00 */
[----:B------:R-:W-:Y:S01]  /*0e80*/  STS [R12+0x3c0], R13 ;  /* 0x0003c00d0c007388 */ /* 0x000fe20000000800 */
[----:B------:R-:W-:Y:S02]  /*0e90*/  SHF.R.U32.HI R8, RZ, 0x2, R8 ;  /* 0x00000002ff087819 */ /* 0x000fe40000011608 */
[----:B------:R-:W-:Y:S02]  /*0ea0*/  SHF.R.U32.HI R4, RZ, 0x4, R4 ;  /* 0x00000004ff047819 */ /* 0x000fe40000011604 */
[----:B------:R-:W-:Y:S02]  /*0eb0*/  LOP3.LUT R8, R8, 0x3c, RZ, 0xc0, !PT ;  /* 0x0000003c08087812 */ /* 0x000fe400078ec0ff */
[----:B------:R-:W-:Y:S01]  /*0ec0*/  LOP3.LUT R4, R4, 0x7c, RZ, 0xc0, !PT ;  /* 0x0000007c04047812 */ /* 0x000fe200078ec0ff */
[----:B------:R-:W-:-:S02]  /*0ed0*/  VIADD R9, R6, UR4 ;  /* 0x0000000406097c36 */ /* 0x000fc40008000000 */
[----:B------:R-:W-:Y:S02]  /*0ee0*/  VIADD R5, R8, UR4 ;  /* 0x0000000408057c36 */ /* 0x000fe40008000000 */
[----:B------:R-:W-:Y:S02]  /*0ef0*/  VIADD R7, R4, UR4 ;  /* 0x0000000404077c36 */ /* 0x000fe40008000000 */
[C---:B------:R-:W-:Y:S01]  /*0f00*/  IMAD R17, R16.reuse, 0x4, R5 ;  /* 0x0000000410117824 */ /* 0x040fe200078e0205 */
[----:B------:R-:W-:Y:S01]  /*0f10*/  BAR.SYNC.DEFER_BLOCKING 0x0 ;  /* 0x0000000000007b1d */ /* 0x000fe20000010000 */
[C---:B------:R-:W-:Y:S02]  /*0f20*/  IMAD R20, R16.reuse, 0x4, R7 ;  /* 0x0000000410147824 */ /* 0x040fe400078e0207 */
[----:B------:R-:W-:-:S03]  /*0f30*/  IMAD R22, R16, 0x4, R9 ;  /* 0x0000000410167824 */ /* 0x000fc600078e0209 */
[----:B------:R-:W-:Y:S04]  /*0f40*/  LDS R4, [R17] ;  /* 0x0000000011047984 */ /* 0x000fe80000000800 */
[----:B------:R-:W-:Y:S04]  /*0f50*/  LDS R5, [R17+0x4] ;  /* 0x0000040011057984 */ /* 0x000fe80000000800 */
[----:B------:R-:W-:Y:S04]  /*0f60*/  LDS R6, [R17+0x8] ;  /* 0x0000080011067984 */ /* 0x000fe80000000800 */
[----:B------:R2:W3:Y:S04]  /*0f70*/  LDS R7, [R17+0xc] ;  /* 0x00000c0011077984 */ /* 0x0004e80000000800 */
[----:B------:R-:W-:Y:S04]  /*0f80*/  LDS R8, [R20+0x1000] ;  /* 0x0010000014087984 */ /* 0x000fe80000000800 */
[----:B------:R-:W-:Y:S04]  /*0f90*/  LDS R9, [R20+0x1004] ;  /* 0x0010040014097984 */ /* 0x000fe80000000800 */
[----:B------:R-:W-:Y:S04]  /*0fa0*/  LDS R10, [R20+0x1008] ;  /* 0x00100800140a7984 */ /* 0x000fe80000000800 */
[----:B------:R4:W5:Y:S04]  /*0fb0*/  LDS R11, [R20+0x100c] ;  /* 0x00100c00140b7984 */ /* 0x0009680000000800 */
[----:B------:R-:W-:Y:S04]  /*0fc0*/  LDS R12, [R22+0x2000] ;  /* 0x00200000160c7984 */ /* 0x000fe80000000800 */
[----:B------:R-:W-:Y:S04]  /*0fd0*/  LDS R13, [R22+0x2004] ;  /* 0x00200400160d7984 */ /* 0x000fe80000000800 */
[----:B------:R-:W-:Y:S04]  /*0fe0*/  LDS R14, [R22+0x2008] ;  /* 0x00200800160e7984 */ /* 0x000fe80000000800 */
[----:B------:R3:W5:Y:S01]  /*0ff0*/  LDS R15, [R22+0x200c] ;  /* 0x00200c00160f7984 */ /* 0x0007620000000800 */
[----:B------:R-:W-:-:S02]  /*1000*/  LOP3.LUT R2, R16, 0xc00, RZ, 0xfc, !PT ;  /* 0x00000c0010027812 */ /* 0x000fc400078efcff */
[----:B------:R-:W-:Y:S02]  /*1010*/  ISETP.GE.AND P0, PT, R0, 0x40, PT ;  /* 0x000000400000780c */ /* 0x000fe40003f06270 */
[----:B--2---:R-:W-:Y:S02]  /*1020*/  LOP3.LUT R17, R3, 0x30, R24, 0xfe, !PT ;  /* 0x0000003003117812 */ /* 0x004fe400078efe18 */
[----:B------:R-:W-:Y:S02]  /*1030*/  LOP3.LUT R21, R3, 0x20, R24, 0xfe, !PT ;  /* 0x0000002003157812 */ /* 0x000fe400078efe18 */
[----:B------:R-:W-:Y:S02]  /*1040*/  LOP3.LUT R23, R3, R24, RZ, 0xfc, !PT ;  /* 0x0000001803177212 */ /* 0x000fe400078efcff */
[----:B------:R-:W-:Y:S02]  /*1050*/  LOP3.LUT R3, R3, 0x10, R24, 0xfe, !PT ;  /* 0x0000001003037812 */ /* 0x000fe400078efe18 */
[----:B------:R-:W-:-:S02]  /*1060*/  SHF.R.U32.HI R2, RZ, 0x4, R2 ;  /* 0x00000004ff027819 */ /* 0x000fc40000011602 */
[----:B------:R-:W-:Y:S02]  /*1070*/  ISETP.LT.AND P3, PT, R23, 0x340, !P0 ;  /* 0x000003401700780c */ /* 0x000fe40004761270 */
[----:B------:R-:W-:Y:S02]  /*1080*/  ISETP.LT.AND P2, PT, R3, 0x340, !P0 ;  /* 0x000003400300780c */ /* 0x000fe40004741270 */
[----:B------:R-:W-:Y:S01]  /*1090*/  ISETP.LT.AND P1, PT, R21, 0x340, !P0 ;  /* 0x000003401500780c */ /* 0x000fe20004721270 */
[--C-:B------:R-:W-:Y:S01]  /*10a0*/  IMAD R23, R23, 0x40, R0.reuse ;  /* 0x0000004017177824 */ /* 0x100fe200078e0200 */
[----:B----4-:R-:W-:Y:S02]  /*10b0*/  LOP3.LUT R20, R2, 0xfc, RZ, 0xc0, !PT ;  /* 0x000000fc02147812 */ /* 0x010fe400078ec0ff */
[----:B------:R-:W-:Y:S01]  /*10c0*/  ISETP.LT.AND P0, PT, R17, 0x340, !P0 ;  /* 0x000003401100780c */ /* 0x000fe20004701270 */
[--C-:B------:R-:W-:Y:S02]  /*10d0*/  IMAD R25, R3, 0x40, R0.reuse ;  /* 0x0000004003197824 */ /* 0x100fe400078e0200 */
[----:B------:R-:W-:-:S02]  /*10e0*/  IMAD R27, R21, 0x40, R0 ;  /* 0x00000040151b7824 */ /* 0x000fc400078e0200 */
[----:B-1----:R-:W-:-:S04]  /*10f0*/  IMAD.WIDE R2, R23, 0x4, R18 ;  /* 0x0000000417027825 */ /* 0x002fc800078e0212 */
[----:B------:R-:W-:Y:S02]  /*1100*/  VIADD R29, R20, UR4 ;  /* 0x00000004141d7c36 */ /* 0x000fe40008000000 */
[--C-:B------:R-:W-:Y:S01]  /*1110*/  IMAD.WIDE R20, R25, 0x4, R18.reuse ;  /* 0x0000000419147825 */ /* 0x100fe200078e0212 */
[----:B---3--:R1:W-:Y:S03]  /*1120*/  @P3 STG.E.128 desc[UR6][R2.64], R4 ;  /* 0x0000000402003986 */ /* 0x0083e6000c101d06 */
[----:B0-----:R-:W-:Y:S01]  /*1130*/  IMAD.WIDE R22, R27, 0x4, R18 ;  /* 0x000000041b167825 */ /* 0x001fe200078e0212 */
[----:B-----5:R1:W-:Y:S04]  /*1140*/  @P2 STG.E.128 desc[UR6][R20.64], R8 ;  /* 0x0000000814002986 */ /* 0x0203e8000c101d06 */
[----:B------:R1:W-:Y:S01]  /*1150*/  @P1 STG.E.128 desc[UR6][R22.64], R12 ;  /* 0x0000000c16001986 */ /* 0x0003e2000c101d06 */
[----:B------:R-:W-:Y:S01]  /*1160*/  IMAD R29, R16, 0x4, R29 ;  /* 0x00000004101d7824 */ /* 0x000fe200078e021d */
[----:B------:R-:W-:Y:S06]  /*1170*/  @!P0 EXIT ;  /* 0x000000000000894d */ /* 0x000fec0003800000 */
[----:B-1----:R-:W-:Y:S01]  /*1180*/  LDS R4, [R29+0x3000] ;  /* 0x003000001d047984 */ /* 0x002fe20000000800 */
[----:B------:R-:W-:-:S03]  /*1190*/  IMAD R17, R17, 0x40, R0 ;  /* 0x0000004011117824 */ /* 0x000fc600078e0200 */
[----:B------:R-:W-:Y:S01]  /*11a0*/  LDS R5, [R29+0x3004] ;  /* 0x003004001d057984 */ /* 0x000fe20000000800 */
[----:B------:R-:W-:-:S03]  /*11b0*/  IMAD.WIDE R18, R17, 0x4, R18 ;  /* 0x0000000411127825 */ /* 0x000fc600078e0212 */
[----:B------:R-:W-:Y:S04]  /*11c0*/  LDS R6, [R29+0x3008] ;  /* 0x003008001d067984 */ /* 0x000fe80000000800 */
[----:B------:R-:W0:Y:S04]  /*11d0*/  LDS R7, [R29+0x300c] ;  /* 0x00300c001d077984 */ /* 0x000e280000000800 */
[----:B0-----:R-:W-:Y:S01]  /*11e0*/  STG.E.128 desc[UR6][R18.64], R4 ;  /* 0x0000000412007986 */ /* 0x001fe2000c101d06 */
[----:B------:R-:W-:Y:S05]  /*11f0*/  EXIT ;  /* 0x000000000000794d */ /* 0x000fea0003800000 */
.L_x_0:
[----:B------:R-:W-:-:S00]  /*1200*/  BRA `(.L_x_0) ;  /* 0xfffffffc00fc7947 */ /* 0x000fc0000383ffff */
[----:B------:R-:W-:-:S00]  /*1210*/  NOP ;  /* 0x0000000000007918 */ /* 0x000fc00000000000 */
        /* <DEDUP_REMOVED lines=14> */
.L_x_1:


//--------------------- .nv.global.init           --------------------------
	.section	.nv.global.init,"aw",@progbits
.nv.global.init:
	.type		_$_str,@object
	.size		_$_str,(_$_str_$_2 - _$_str)
_$_str:
        /*0000*/ 	.byte	0x5f, 0x5f, 0x43, 0x55, 0x44, 0x41, 0x5f, 0x46, 0x54, 0x5a, 0x00
	.type		_$_str_$_2,@object
	.size		_$_str_$_2,(.L_1 - _$_str_$_2)
_$_str_$_2:
        /*000b*/ 	.byte	0x5f, 0x5f, 0x43, 0x55, 0x44, 0x41, 0x5f, 0x50, 0x52, 0x45, 0x43, 0x5f, 0x53, 0x51, 0x52, 0x54
        /*001b*/ 	.byte	0x00
.L_1:


//--------------------- .nv.shared.triton_poi_fused__native_batch_norm_legit_no_training_relu_30 --------------------------
	.section	.nv.shared.triton_poi_fused__native_batch_norm_legit_no_training_relu_30,"aw",@nobits
	.sectionflags	@""
	.align	16
	.zero		1024


//--------------------- .nv.constant0.triton_poi_fused__native_batch_norm_legit_no_training_relu_30 --------------------------
	.section	.nv.constant0.triton_poi_fused__native_batch_norm_legit_no_training_relu_30,"a",@progbits
	.sectionflags	@""
	.align	4
.nv.constant0.triton_poi_fused__native_batch_norm_legit_no_training_relu_30:
	.zero		584
